//
// Generated by NVIDIA NVVM Compiler
//
// Compiler Build ID: CL-36424714
// Cuda compilation tools, release 13.0, V13.0.88
// Based on NVVM 20.0.0
//

.version 9.0
.target sm_100
.address_size 64

	// .globl	_ZN3cub18CUB_300001_SM_10006detail11EmptyKernelIvEEvv
.global .align 1 .b8 _ZN34_INTERNAL_a3a1b865_4_k_cu_2ebe99ad4cuda3std3__45__cpo5beginE[1];
.global .align 1 .b8 _ZN34_INTERNAL_a3a1b865_4_k_cu_2ebe99ad4cuda3std3__45__cpo3endE[1];
.global .align 1 .b8 _ZN34_INTERNAL_a3a1b865_4_k_cu_2ebe99ad4cuda3std3__45__cpo6cbeginE[1];
.global .align 1 .b8 _ZN34_INTERNAL_a3a1b865_4_k_cu_2ebe99ad4cuda3std3__45__cpo4cendE[1];
.global .align 1 .b8 _ZN34_INTERNAL_a3a1b865_4_k_cu_2ebe99ad4cuda3std3__45__cpo6rbeginE[1];
.global .align 1 .b8 _ZN34_INTERNAL_a3a1b865_4_k_cu_2ebe99ad4cuda3std3__45__cpo4rendE[1];
.global .align 1 .b8 _ZN34_INTERNAL_a3a1b865_4_k_cu_2ebe99ad4cuda3std3__45__cpo7crbeginE[1];
.global .align 1 .b8 _ZN34_INTERNAL_a3a1b865_4_k_cu_2ebe99ad4cuda3std3__45__cpo5crendE[1];
.global .align 1 .b8 _ZN34_INTERNAL_a3a1b865_4_k_cu_2ebe99ad4cuda3std3__436_GLOBAL__N__a3a1b865_4_k_cu_2ebe99ad6ignoreE[1];
.global .align 1 .b8 _ZN34_INTERNAL_a3a1b865_4_k_cu_2ebe99ad4cuda3std3__419piecewise_constructE[1];
.global .align 1 .b8 _ZN34_INTERNAL_a3a1b865_4_k_cu_2ebe99ad4cuda3std3__48in_placeE[1];
.global .align 1 .b8 _ZN34_INTERNAL_a3a1b865_4_k_cu_2ebe99ad4cuda3std3__420unreachable_sentinelE[1];
.global .align 1 .b8 _ZN34_INTERNAL_a3a1b865_4_k_cu_2ebe99ad4cuda3std3__47nulloptE[1];
.global .align 1 .b8 _ZN34_INTERNAL_a3a1b865_4_k_cu_2ebe99ad4cuda3std3__48unexpectE[1];
.global .align 1 .b8 _ZN34_INTERNAL_a3a1b865_4_k_cu_2ebe99ad4cuda3std6ranges3__45__cpo4swapE[1];
.global .align 1 .b8 _ZN34_INTERNAL_a3a1b865_4_k_cu_2ebe99ad4cuda3std6ranges3__45__cpo9iter_moveE[1];
.global .align 1 .b8 _ZN34_INTERNAL_a3a1b865_4_k_cu_2ebe99ad4cuda3std6ranges3__45__cpo5beginE[1];
.global .align 1 .b8 _ZN34_INTERNAL_a3a1b865_4_k_cu_2ebe99ad4cuda3std6ranges3__45__cpo3endE[1];
.global .align 1 .b8 _ZN34_INTERNAL_a3a1b865_4_k_cu_2ebe99ad4cuda3std6ranges3__45__cpo6cbeginE[1];
.global .align 1 .b8 _ZN34_INTERNAL_a3a1b865_4_k_cu_2ebe99ad4cuda3std6ranges3__45__cpo4cendE[1];
.global .align 1 .b8 _ZN34_INTERNAL_a3a1b865_4_k_cu_2ebe99ad4cuda3std6ranges3__45__cpo7advanceE[1];
.global .align 1 .b8 _ZN34_INTERNAL_a3a1b865_4_k_cu_2ebe99ad4cuda3std6ranges3__45__cpo9iter_swapE[1];
.global .align 1 .b8 _ZN34_INTERNAL_a3a1b865_4_k_cu_2ebe99ad4cuda3std6ranges3__45__cpo4nextE[1];
.global .align 1 .b8 _ZN34_INTERNAL_a3a1b865_4_k_cu_2ebe99ad4cuda3std6ranges3__45__cpo4prevE[1];
.global .align 1 .b8 _ZN34_INTERNAL_a3a1b865_4_k_cu_2ebe99ad4cuda3std6ranges3__45__cpo4dataE[1];
.global .align 1 .b8 _ZN34_INTERNAL_a3a1b865_4_k_cu_2ebe99ad4cuda3std6ranges3__45__cpo5cdataE[1];
.global .align 1 .b8 _ZN34_INTERNAL_a3a1b865_4_k_cu_2ebe99ad4cuda3std6ranges3__45__cpo4sizeE[1];
.global .align 1 .b8 _ZN34_INTERNAL_a3a1b865_4_k_cu_2ebe99ad4cuda3std6ranges3__45__cpo5ssizeE[1];
.global .align 1 .b8 _ZN34_INTERNAL_a3a1b865_4_k_cu_2ebe99ad4cuda3std6ranges3__45__cpo8distanceE[1];
.global .align 1 .b8 _ZN34_INTERNAL_a3a1b865_4_k_cu_2ebe99ad6thrust24THRUST_300001_SM_1000_NS8cuda_cub3parE[1];
.global .align 1 .b8 _ZN34_INTERNAL_a3a1b865_4_k_cu_2ebe99ad6thrust24THRUST_300001_SM_1000_NS8cuda_cub10par_nosyncE[1];
.global .align 1 .b8 _ZN34_INTERNAL_a3a1b865_4_k_cu_2ebe99ad6thrust24THRUST_300001_SM_1000_NS6system6detail10sequential3seqE[1];
.global .align 1 .b8 _ZN34_INTERNAL_a3a1b865_4_k_cu_2ebe99ad6thrust24THRUST_300001_SM_1000_NS12placeholders2_1E[1];
.global .align 1 .b8 _ZN34_INTERNAL_a3a1b865_4_k_cu_2ebe99ad6thrust24THRUST_300001_SM_1000_NS12placeholders2_2E[1];
.global .align 1 .b8 _ZN34_INTERNAL_a3a1b865_4_k_cu_2ebe99ad6thrust24THRUST_300001_SM_1000_NS12placeholders2_3E[1];
.global .align 1 .b8 _ZN34_INTERNAL_a3a1b865_4_k_cu_2ebe99ad6thrust24THRUST_300001_SM_1000_NS12placeholders2_4E[1];
.global .align 1 .b8 _ZN34_INTERNAL_a3a1b865_4_k_cu_2ebe99ad6thrust24THRUST_300001_SM_1000_NS12placeholders2_5E[1];
.global .align 1 .b8 _ZN34_INTERNAL_a3a1b865_4_k_cu_2ebe99ad6thrust24THRUST_300001_SM_1000_NS12placeholders2_6E[1];
.global .align 1 .b8 _ZN34_INTERNAL_a3a1b865_4_k_cu_2ebe99ad6thrust24THRUST_300001_SM_1000_NS12placeholders2_7E[1];
.global .align 1 .b8 _ZN34_INTERNAL_a3a1b865_4_k_cu_2ebe99ad6thrust24THRUST_300001_SM_1000_NS12placeholders2_8E[1];
.global .align 1 .b8 _ZN34_INTERNAL_a3a1b865_4_k_cu_2ebe99ad6thrust24THRUST_300001_SM_1000_NS12placeholders2_9E[1];
.global .align 1 .b8 _ZN34_INTERNAL_a3a1b865_4_k_cu_2ebe99ad6thrust24THRUST_300001_SM_1000_NS12placeholders3_10E[1];
.global .align 1 .b8 _ZN34_INTERNAL_a3a1b865_4_k_cu_2ebe99ad6thrust24THRUST_300001_SM_1000_NS3seqE[1];

.visible .entry _ZN3cub18CUB_300001_SM_10006detail11EmptyKernelIvEEvv()
{


	ret;

}


// ===== COMPILED SASS (sm_100) =====

	.target	sm_100

	.elftype	@"ET_EXEC"


//--------------------- .note.nv.tkinfo           --------------------------
	.section	.note.nv.tkinfo,"",@"SHT_NOTE"
	.sectionflags	@"SHF_NOTE_NV_TKINFO"
	.tkinfo
        /*0018*/ 	.word	0x00000002
        /*0030*/ 	.string	""
        /*0030*/ 	.string	"ptxas"
        /*0030*/ 	.string	"Cuda compilation tools, release 13.0, V13.0.88"
        /*0030*/ 	.string	"Build cuda_13.0.r13.0/compiler.36424714_0"
        /*0030*/ 	.string	"-arch sm_100 -m 64 "



//--------------------- .note.nv.cuinfo           --------------------------
	.section	.note.nv.cuinfo,"",@"SHT_NOTE"
	.sectionflags	@"SHF_NOTE_NV_CUINFO"
        /*0018*/ 	.short	0x0002
        /*001a*/ 	.short	0x0064
        /*001c*/ 	.short	0x0082
	.zero		2


//--------------------- .nv.info                  --------------------------
	.section	.nv.info,"",@"SHT_CUDA_INFO"
	.align	4


	//----- nvinfo : EIATTR_REGCOUNT
	.align		4
        /*0000*/ 	.byte	0x04, 0x2f
        /*0002*/ 	.short	(.L_44 - .L_43)
	.align		4
.L_43:
        /*0004*/ 	.word	index@(_ZN3cub18CUB_300001_SM_10006detail11EmptyKernelIvEEvv)
        /*0008*/ 	.word	0x00000004


	//----- nvinfo : EIATTR_FRAME_SIZE
	.align		4
.L_44:
        /*000c*/ 	.byte	0x04, 0x11
        /*000e*/ 	.short	(.L_46 - .L_45)
	.align		4
.L_45:
        /*0010*/ 	.word	index@(_ZN3cub18CUB_300001_SM_10006detail11EmptyKernelIvEEvv)
        /*0014*/ 	.word	0x00000000


	//----- nvinfo : EIATTR_MIN_STACK_SIZE
	.align		4
.L_46:
        /*0018*/ 	.byte	0x04, 0x12
        /*001a*/ 	.short	(.L_48 - .L_47)
	.align		4
.L_47:
        /*001c*/ 	.word	index@(_ZN3cub18CUB_300001_SM_10006detail11EmptyKernelIvEEvv)
        /*0020*/ 	.word	0x00000000
.L_48:


//--------------------- .nv.compat                --------------------------
	.section	.nv.compat,"",@"SHT_CUDA_COMPAT_INFO"
	.align	4
        /*0000*/ 	.byte	0x02, 0x09, 0x00, 0x00, 0x02, 0x02, 0x01, 0x00, 0x02, 0x05, 0x05, 0x00, 0x03, 0x07, 0x01, 0x01
        /*0010*/ 	.byte	0x02, 0x03, 0x00, 0x00, 0x02, 0x06, 0x01, 0x00, 0x04, 0x0b, 0x08, 0x00, 0x09, 0x00, 0x00, 0x00
        /*0020*/ 	.byte	0x00, 0x00, 0x00, 0x00


//--------------------- .nv.info._ZN3cub18CUB_300001_SM_10006detail11EmptyKernelIvEEvv --------------------------
	.section	.nv.info._ZN3cub18CUB_300001_SM_10006detail11EmptyKernelIvEEvv,"",@"SHT_CUDA_INFO"
	.sectionflags	@""
	.align	4


	//----- nvinfo : EIATTR_CUDA_API_VERSION
	.align		4
        /*0000*/ 	.byte	0x04, 0x37
        /*0002*/ 	.short	(.L_50 - .L_49)
.L_49:
        /*0004*/ 	.word	0x00000082


	//----- nvinfo : EIATTR_SPARSE_MMA_MASK
	.align		4
.L_50:
        /*0008*/ 	.byte	0x03, 0x50
        /*000a*/ 	.short	0x0000


	//----- nvinfo : EIATTR_MAXREG_COUNT
	.align		4
        /*000c*/ 	.byte	0x03, 0x1b
        /*000e*/ 	.short	0x00ff


	//----- nvinfo : EIATTR_MERCURY_ISA_VERSION
	.align		4
        /*0010*/ 	.byte	0x03, 0x5f
        /*0012*/ 	.short	0x0101


	//----- nvinfo : EIATTR_VRC_CTA_INIT_COUNT
	.align		4
        /*0014*/ 	.byte	0x02, 0x4a
	.zero		1
	.zero		1


	//----- nvinfo : EIATTR_EXIT_INSTR_OFFSETS
	.align		4
        /*0018*/ 	.byte	0x04, 0x1c
        /*001a*/ 	.short	(.L_52 - .L_51)


	//   ....[0]....
.L_51:
        /*001c*/ 	.word	0x00000010


	//----- nvinfo : EIATTR_SW_WAR
	.align		4
.L_52:
        /*0020*/ 	.byte	0x04, 0x36
        /*0022*/ 	.short	(.L_54 - .L_53)
.L_53:
        /*0024*/ 	.word	0x00000008
.L_54:


//--------------------- .nv.callgraph             --------------------------
	.section	.nv.callgraph,"",@"SHT_CUDA_CALLGRAPH"
	.align	4
	.sectionentsize	8
	.align		4
        /*0000*/ 	.word	0x00000000
	.align		4
        /*0004*/ 	.word	0xffffffff
	.align		4
        /*0008*/ 	.word	0x00000000
	.align		4
        /*000c*/ 	.word	0xfffffffe
	.align		4
        /*0010*/ 	.word	0x00000000
	.align		4
        /*0014*/ 	.word	0xfffffffd
	.align		4
        /*0018*/ 	.word	0x00000000
	.align		4
        /*001c*/ 	.word	0xfffffffc


//--------------------- .nv.constant4             --------------------------
	.section	.nv.constant4,"a",@progbits
	.align	8
	.align		8
.nv.constant4:
        /*0000*/ 	.dword	_ZN34_INTERNAL_a3a1b865_4_k_cu_2ebe99ad4cuda3std3__45__cpo5beginE
	.align		8
        /*0008*/ 	.dword	_ZN34_INTERNAL_a3a1b865_4_k_cu_2ebe99ad4cuda3std3__45__cpo3endE
	.align		8
        /*0010*/ 	.dword	_ZN34_INTERNAL_a3a1b865_4_k_cu_2ebe99ad4cuda3std3__45__cpo6cbeginE
	.align		8
        /*0018*/ 	.dword	_ZN34_INTERNAL_a3a1b865_4_k_cu_2ebe99ad4cuda3std3__45__cpo4cendE
	.align		8
        /*0020*/ 	.dword	_ZN34_INTERNAL_a3a1b865_4_k_cu_2ebe99ad4cuda3std3__45__cpo6rbeginE
	.align		8
        /*0028*/ 	.dword	_ZN34_INTERNAL_a3a1b865_4_k_cu_2ebe99ad4cuda3std3__45__cpo4rendE
	.align		8
        /*0030*/ 	.dword	_ZN34_INTERNAL_a3a1b865_4_k_cu_2ebe99ad4cuda3std3__45__cpo7crbeginE
	.align		8
        /*0038*/ 	.dword	_ZN34_INTERNAL_a3a1b865_4_k_cu_2ebe99ad4cuda3std3__45__cpo5crendE
	.align		8
        /*0040*/ 	.dword	_ZN34_INTERNAL_a3a1b865_4_k_cu_2ebe99ad4cuda3std3__436_GLOBAL__N__a3a1b865_4_k_cu_2ebe99ad6ignoreE
	.align		8
        /*0048*/ 	.dword	_ZN34_INTERNAL_a3a1b865_4_k_cu_2ebe99ad4cuda3std3__419piecewise_constructE
	.align		8
        /*0050*/ 	.dword	_ZN34_INTERNAL_a3a1b865_4_k_cu_2ebe99ad4cuda3std3__48in_placeE
	.align		8
        /*0058*/ 	.dword	_ZN34_INTERNAL_a3a1b865_4_k_cu_2ebe99ad4cuda3std3__420unreachable_sentinelE
	.align		8
        /*0060*/ 	.dword	_ZN34_INTERNAL_a3a1b865_4_k_cu_2ebe99ad4cuda3std3__47nulloptE
	.align		8
        /*0068*/ 	.dword	_ZN34_INTERNAL_a3a1b865_4_k_cu_2ebe99ad4cuda3std3__48unexpectE
	.align		8
        /*0070*/ 	.dword	_ZN34_INTERNAL_a3a1b865_4_k_cu_2ebe99ad4cuda3std6ranges3__45__cpo4swapE
	.align		8
        /*0078*/ 	.dword	_ZN34_INTERNAL_a3a1b865_4_k_cu_2ebe99ad4cuda3std6ranges3__45__cpo9iter_moveE
	.align		8
        /*0080*/ 	.dword	_ZN34_INTERNAL_a3a1b865_4_k_cu_2ebe99ad4cuda3std6ranges3__45__cpo5beginE
	.align		8
        /*0088*/ 	.dword	_ZN34_INTERNAL_a3a1b865_4_k_cu_2ebe99ad4cuda3std6ranges3__45__cpo3endE
	.align		8
        /*0090*/ 	.dword	_ZN34_INTERNAL_a3a1b865_4_k_cu_2ebe99ad4cuda3std6ranges3__45__cpo6cbeginE
	.align		8
        /*0098*/ 	.dword	_ZN34_INTERNAL_a3a1b865_4_k_cu_2ebe99ad4cuda3std6ranges3__45__cpo4cendE
	.align		8
        /*00a0*/ 	.dword	_ZN34_INTERNAL_a3a1b865_4_k_cu_2ebe99ad4cuda3std6ranges3__45__cpo7advanceE
	.align		8
        /*00a8*/ 	.dword	_ZN34_INTERNAL_a3a1b865_4_k_cu_2ebe99ad4cuda3std6ranges3__45__cpo9iter_swapE
	.align		8
        /*00b0*/ 	.dword	_ZN34_INTERNAL_a3a1b865_4_k_cu_2ebe99ad4cuda3std6ranges3__45__cpo4nextE
	.align		8
        /*00b8*/ 	.dword	_ZN34_INTERNAL_a3a1b865_4_k_cu_2ebe99ad4cuda3std6ranges3__45__cpo4prevE
	.align		8
        /*00c0*/ 	.dword	_ZN34_INTERNAL_a3a1b865_4_k_cu_2ebe99ad4cuda3std6ranges3__45__cpo4dataE
	.align		8
        /*00c8*/ 	.dword	_ZN34_INTERNAL_a3a1b865_4_k_cu_2ebe99ad4cuda3std6ranges3__45__cpo5cdataE
	.align		8
        /*00d0*/ 	.dword	_ZN34_INTERNAL_a3a1b865_4_k_cu_2ebe99ad4cuda3std6ranges3__45__cpo4sizeE
	.align		8
        /*00d8*/ 	.dword	_ZN34_INTERNAL_a3a1b865_4_k_cu_2ebe99ad4cuda3std6ranges3__45__cpo5ssizeE
	.align		8
        /*00e0*/ 	.dword	_ZN34_INTERNAL_a3a1b865_4_k_cu_2ebe99ad4cuda3std6ranges3__45__cpo8distanceE
	.align		8
        /*00e8*/ 	.dword	_ZN34_INTERNAL_a3a1b865_4_k_cu_2ebe99ad6thrust24THRUST_300001_SM_1000_NS8cuda_cub3parE
	.align		8
        /*00f0*/ 	.dword	_ZN34_INTERNAL_a3a1b865_4_k_cu_2ebe99ad6thrust24THRUST_300001_SM_1000_NS8cuda_cub10par_nosyncE
	.align		8
        /*00f8*/ 	.dword	_ZN34_INTERNAL_a3a1b865_4_k_cu_2ebe99ad6thrust24THRUST_300001_SM_1000_NS6system6detail10sequential3seqE
	.align		8
        /*0100*/ 	.dword	_ZN34_INTERNAL_a3a1b865_4_k_cu_2ebe99ad6thrust24THRUST_300001_SM_1000_NS12placeholders2_1E
	.align		8
        /*0108*/ 	.dword	_ZN34_INTERNAL_a3a1b865_4_k_cu_2ebe99ad6thrust24THRUST_300001_SM_1000_NS12placeholders2_2E
	.align		8
        /*0110*/ 	.dword	_ZN34_INTERNAL_a3a1b865_4_k_cu_2ebe99ad6thrust24THRUST_300001_SM_1000_NS12placeholders2_3E
	.align		8
        /*0118*/ 	.dword	_ZN34_INTERNAL_a3a1b865_4_k_cu_2ebe99ad6thrust24THRUST_300001_SM_1000_NS12placeholders2_4E
	.align		8
        /*0120*/ 	.dword	_ZN34_INTERNAL_a3a1b865_4_k_cu_2ebe99ad6thrust24THRUST_300001_SM_1000_NS12placeholders2_5E
	.align		8
        /*0128*/ 	.dword	_ZN34_INTERNAL_a3a1b865_4_k_cu_2ebe99ad6thrust24THRUST_300001_SM_1000_NS12placeholders2_6E
	.align		8
        /*0130*/ 	.dword	_ZN34_INTERNAL_a3a1b865_4_k_cu_2ebe99ad6thrust24THRUST_300001_SM_1000_NS12placeholders2_7E
	.align		8
        /*0138*/ 	.dword	_ZN34_INTERNAL_a3a1b865_4_k_cu_2ebe99ad6thrust24THRUST_300001_SM_1000_NS12placeholders2_8E
	.align		8
        /*0140*/ 	.dword	_ZN34_INTERNAL_a3a1b865_4_k_cu_2ebe99ad6thrust24THRUST_300001_SM_1000_NS12placeholders2_9E
	.align		8
        /*0148*/ 	.dword	_ZN34_INTERNAL_a3a1b865_4_k_cu_2ebe99ad6thrust24THRUST_300001_SM_1000_NS12placeholders3_10E
	.align		8
        /*0150*/ 	.dword	_ZN34_INTERNAL_a3a1b865_4_k_cu_2ebe99ad6thrust24THRUST_300001_SM_1000_NS3seqE


//--------------------- .text._ZN3cub18CUB_300001_SM_10006detail11EmptyKernelIvEEvv --------------------------
	.section	.text._ZN3cub18CUB_300001_SM_10006detail11EmptyKernelIvEEvv,"ax",@progbits
	.align	128
        .global         _ZN3cub18CUB_300001_SM_10006detail11EmptyKernelIvEEvv
        .type           _ZN3cub18CUB_300001_SM_10006detail11EmptyKernelIvEEvv,@function
        .size           _ZN3cub18CUB_300001_SM_10006detail11EmptyKernelIvEEvv,(.L_x_1 - _ZN3cub18CUB_300001_SM_10006detail11EmptyKernelIvEEvv)
        .other          _ZN3cub18CUB_300001_SM_10006detail11EmptyKernelIvEEvv,@"STO_CUDA_ENTRY STV_DEFAULT"
_ZN3cub18CUB_300001_SM_10006detail11EmptyKernelIvEEvv:
.text._ZN3cub18CUB_300001_SM_10006detail11EmptyKernelIvEEvv:
[----:B------:R-:W-:Y:S01]  /*0000*/  LDC R1, c[0x0][0x37c] ;  /* 0x0000df00ff017b82 */ /* 0x000fe20000000800 */
[----:B------:R-:W-:Y:S05]  /*0010*/  EXIT ;  /* 0x000000000000794d */ /* 0x000fea0003800000 */
.L_x_0:
[----:B------:R-:W-:-:S00]  /*0020*/  BRA `(.L_x_0) ;  /* 0xfffffffc00fc7947 */ /* 0x000fc0000383ffff */
[----:B------:R-:W-:-:S00]  /*0030*/  NOP ;  /* 0x0000000000007918 */ /* 0x000fc00000000000 */
        /* <DEDUP_REMOVED lines=12> */
.L_x_1:


//--------------------- .nv.shared.reserved.0     --------------------------
	.section	.nv.shared.reserved.0,"aw",@nobits
	.weak		__nv_reservedSMEM_offset_0_alias
	.size		__nv_reservedSMEM_offset_0_alias, 0, 64
	.other		__nv_reservedSMEM_offset_0_alias,@"STO_CUDA_RESERVED_SHARED STV_DEFAULT"
__nv_reservedSMEM_offset_0_alias:
	.zero		0
	.zero		64


//--------------------- .nv.global                --------------------------
	.section	.nv.global,"aw",@nobits
.nv.global:
	.type		_ZN34_INTERNAL_a3a1b865_4_k_cu_2ebe99ad6thrust24THRUST_300001_SM_1000_NS3seqE,@object
	.size		_ZN34_INTERNAL_a3a1b865_4_k_cu_2ebe99ad6thrust24THRUST_300001_SM_1000_NS3seqE,(_ZN34_INTERNAL_a3a1b865_4_k_cu_2ebe99ad4cuda3std3__48in_placeE - _ZN34_INTERNAL_a3a1b865_4_k_cu_2ebe99ad6thrust24THRUST_300001_SM_1000_NS3seqE)
_ZN34_INTERNAL_a3a1b865_4_k_cu_2ebe99ad6thrust24THRUST_300001_SM_1000_NS3seqE:
	.zero		1
	.type		_ZN34_INTERNAL_a3a1b865_4_k_cu_2ebe99ad4cuda3std3__48in_placeE,@object
	.size		_ZN34_INTERNAL_a3a1b865_4_k_cu_2ebe99ad4cuda3std3__48in_placeE,(_ZN34_INTERNAL_a3a1b865_4_k_cu_2ebe99ad4cuda3std6ranges3__45__cpo4sizeE - _ZN34_INTERNAL_a3a1b865_4_k_cu_2ebe99ad4cuda3std3__48in_placeE)
_ZN34_INTERNAL_a3a1b865_4_k_cu_2ebe99ad4cuda3std3__48in_placeE:
	.zero		1
	.type		_ZN34_INTERNAL_a3a1b865_4_k_cu_2ebe99ad4cuda3std6ranges3__45__cpo4sizeE,@object
	.size		_ZN34_INTERNAL_a3a1b865_4_k_cu_2ebe99ad4cuda3std6ranges3__45__cpo4sizeE,(_ZN34_INTERNAL_a3a1b865_4_k_cu_2ebe99ad6thrust24THRUST_300001_SM_1000_NS12placeholders2_3E - _ZN34_INTERNAL_a3a1b865_4_k_cu_2ebe99ad4cuda3std6ranges3__45__cpo4sizeE)
_ZN34_INTERNAL_a3a1b865_4_k_cu_2ebe99ad4cuda3std6ranges3__45__cpo4sizeE:
	.zero		1
	.type		_ZN34_INTERNAL_a3a1b865_4_k_cu_2ebe99ad6thrust24THRUST_300001_SM_1000_NS12placeholders2_3E,@object
	.size		_ZN34_INTERNAL_a3a1b865_4_k_cu_2ebe99ad6thrust24THRUST_300001_SM_1000_NS12placeholders2_3E,(_ZN34_INTERNAL_a3a1b865_4_k_cu_2ebe99ad4cuda3std3__45__cpo6cbeginE - _ZN34_INTERNAL_a3a1b865_4_k_cu_2ebe99ad6thrust24THRUST_300001_SM_1000_NS12placeholders2_3E)
_ZN34_INTERNAL_a3a1b865_4_k_cu_2ebe99ad6thrust24THRUST_300001_SM_1000_NS12placeholders2_3E:
	.zero		1
	.type		_ZN34_INTERNAL_a3a1b865_4_k_cu_2ebe99ad4cuda3std3__45__cpo6cbeginE,@object
	.size		_ZN34_INTERNAL_a3a1b865_4_k_cu_2ebe99ad4cuda3std3__45__cpo6cbeginE,(_ZN34_INTERNAL_a3a1b865_4_k_cu_2ebe99ad4cuda3std6ranges3__45__cpo6cbeginE - _ZN34_INTERNAL_a3a1b865_4_k_cu_2ebe99ad4cuda3std3__45__cpo6cbeginE)
_ZN34_INTERNAL_a3a1b865_4_k_cu_2ebe99ad4cuda3std3__45__cpo6cbeginE:
	.zero		1
	.type		_ZN34_INTERNAL_a3a1b865_4_k_cu_2ebe99ad4cuda3std6ranges3__45__cpo6cbeginE,@object
	.size		_ZN34_INTERNAL_a3a1b865_4_k_cu_2ebe99ad4cuda3std6ranges3__45__cpo6cbeginE,(_ZN34_INTERNAL_a3a1b865_4_k_cu_2ebe99ad6thrust24THRUST_300001_SM_1000_NS12placeholders2_7E - _ZN34_INTERNAL_a3a1b865_4_k_cu_2ebe99ad4cuda3std6ranges3__45__cpo6cbeginE)
_ZN34_INTERNAL_a3a1b865_4_k_cu_2ebe99ad4cuda3std6ranges3__45__cpo6cbeginE:
	.zero		1
	.type		_ZN34_INTERNAL_a3a1b865_4_k_cu_2ebe99ad6thrust24THRUST_300001_SM_1000_NS12placeholders2_7E,@object
	.size		_ZN34_INTERNAL_a3a1b865_4_k_cu_2ebe99ad6thrust24THRUST_300001_SM_1000_NS12placeholders2_7E,(_ZN34_INTERNAL_a3a1b865_4_k_cu_2ebe99ad4cuda3std3__45__cpo7crbeginE - _ZN34_INTERNAL_a3a1b865_4_k_cu_2ebe99ad6thrust24THRUST_300001_SM_1000_NS12placeholders2_7E)
_ZN34_INTERNAL_a3a1b865_4_k_cu_2ebe99ad6thrust24THRUST_300001_SM_1000_NS12placeholders2_7E:
	.zero		1
	.type		_ZN34_INTERNAL_a3a1b865_4_k_cu_2ebe99ad4cuda3std3__45__cpo7crbeginE,@object
	.size		_ZN34_INTERNAL_a3a1b865_4_k_cu_2ebe99ad4cuda3std3__45__cpo7crbeginE,(_ZN34_INTERNAL_a3a1b865_4_k_cu_2ebe99ad4cuda3std6ranges3__45__cpo4nextE - _ZN34_INTERNAL_a3a1b865_4_k_cu_2ebe99ad4cuda3std3__45__cpo7crbeginE)
_ZN34_INTERNAL_a3a1b865_4_k_cu_2ebe99ad4cuda3std3__45__cpo7crbeginE:
	.zero		1
	.type		_ZN34_INTERNAL_a3a1b865_4_k_cu_2ebe99ad4cuda3std6ranges3__45__cpo4nextE,@object
	.size		_ZN34_INTERNAL_a3a1b865_4_k_cu_2ebe99ad4cuda3std6ranges3__45__cpo4nextE,(_ZN34_INTERNAL_a3a1b865_4_k_cu_2ebe99ad4cuda3std6ranges3__45__cpo4swapE - _ZN34_INTERNAL_a3a1b865_4_k_cu_2ebe99ad4cuda3std6ranges3__45__cpo4nextE)
_ZN34_INTERNAL_a3a1b865_4_k_cu_2ebe99ad4cuda3std6ranges3__45__cpo4nextE:
	.zero		1
	.type		_ZN34_INTERNAL_a3a1b865_4_k_cu_2ebe99ad4cuda3std6ranges3__45__cpo4swapE,@object
	.size		_ZN34_INTERNAL_a3a1b865_4_k_cu_2ebe99ad4cuda3std6ranges3__45__cpo4swapE,(_ZN34_INTERNAL_a3a1b865_4_k_cu_2ebe99ad6thrust24THRUST_300001_SM_1000_NS8cuda_cub10par_nosyncE - _ZN34_INTERNAL_a3a1b865_4_k_cu_2ebe99ad4cuda3std6ranges3__45__cpo4swapE)
_ZN34_INTERNAL_a3a1b865_4_k_cu_2ebe99ad4cuda3std6ranges3__45__cpo4swapE:
	.zero		1
	.type		_ZN34_INTERNAL_a3a1b865_4_k_cu_2ebe99ad6thrust24THRUST_300001_SM_1000_NS8cuda_cub10par_nosyncE,@object
	.size		_ZN34_INTERNAL_a3a1b865_4_k_cu_2ebe99ad6thrust24THRUST_300001_SM_1000_NS8cuda_cub10par_nosyncE,(_ZN34_INTERNAL_a3a1b865_4_k_cu_2ebe99ad6thrust24THRUST_300001_SM_1000_NS12placeholders2_9E - _ZN34_INTERNAL_a3a1b865_4_k_cu_2ebe99ad6thrust24THRUST_300001_SM_1000_NS8cuda_cub10par_nosyncE)
_ZN34_INTERNAL_a3a1b865_4_k_cu_2ebe99ad6thrust24THRUST_300001_SM_1000_NS8cuda_cub10par_nosyncE:
	.zero		1
	.type		_ZN34_INTERNAL_a3a1b865_4_k_cu_2ebe99ad6thrust24THRUST_300001_SM_1000_NS12placeholders2_9E,@object
	.size		_ZN34_INTERNAL_a3a1b865_4_k_cu_2ebe99ad6thrust24THRUST_300001_SM_1000_NS12placeholders2_9E,(_ZN34_INTERNAL_a3a1b865_4_k_cu_2ebe99ad4cuda3std3__436_GLOBAL__N__a3a1b865_4_k_cu_2ebe99ad6ignoreE - _ZN34_INTERNAL_a3a1b865_4_k_cu_2ebe99ad6thrust24THRUST_300001_SM_1000_NS12placeholders2_9E)
_ZN34_INTERNAL_a3a1b865_4_k_cu_2ebe99ad6thrust24THRUST_300001_SM_1000_NS12placeholders2_9E:
	.zero		1
	.type		_ZN34_INTERNAL_a3a1b865_4_k_cu_2ebe99ad4cuda3std3__436_GLOBAL__N__a3a1b865_4_k_cu_2ebe99ad6ignoreE,@object
	.size		_ZN34_INTERNAL_a3a1b865_4_k_cu_2ebe99ad4cuda3std3__436_GLOBAL__N__a3a1b865_4_k_cu_2ebe99ad6ignoreE,(_ZN34_INTERNAL_a3a1b865_4_k_cu_2ebe99ad4cuda3std6ranges3__45__cpo4dataE - _ZN34_INTERNAL_a3a1b865_4_k_cu_2ebe99ad4cuda3std3__436_GLOBAL__N__a3a1b865_4_k_cu_2ebe99ad6ignoreE)
_ZN34_INTERNAL_a3a1b865_4_k_cu_2ebe99ad4cuda3std3__436_GLOBAL__N__a3a1b865_4_k_cu_2ebe99ad6ignoreE:
	.zero		1
	.type		_ZN34_INTERNAL_a3a1b865_4_k_cu_2ebe99ad4cuda3std6ranges3__45__cpo4dataE,@object
	.size		_ZN34_INTERNAL_a3a1b865_4_k_cu_2ebe99ad4cuda3std6ranges3__45__cpo4dataE,(_ZN34_INTERNAL_a3a1b865_4_k_cu_2ebe99ad6thrust24THRUST_300001_SM_1000_NS12placeholders2_1E - _ZN34_INTERNAL_a3a1b865_4_k_cu_2ebe99ad4cuda3std6ranges3__45__cpo4dataE)
_ZN34_INTERNAL_a3a1b865_4_k_cu_2ebe99ad4cuda3std6ranges3__45__cpo4dataE:
	.zero		1
	.type		_ZN34_INTERNAL_a3a1b865_4_k_cu_2ebe99ad6thrust24THRUST_300001_SM_1000_NS12placeholders2_1E,@object
	.size		_ZN34_INTERNAL_a3a1b865_4_k_cu_2ebe99ad6thrust24THRUST_300001_SM_1000_NS12placeholders2_1E,(_ZN34_INTERNAL_a3a1b865_4_k_cu_2ebe99ad4cuda3std3__45__cpo5beginE - _ZN34_INTERNAL_a3a1b865_4_k_cu_2ebe99ad6thrust24THRUST_300001_SM_1000_NS12placeholders2_1E)
_ZN34_INTERNAL_a3a1b865_4_k_cu_2ebe99ad6thrust24THRUST_300001_SM_1000_NS12placeholders2_1E:
	.zero		1
	.type		_ZN34_INTERNAL_a3a1b865_4_k_cu_2ebe99ad4cuda3std3__45__cpo5beginE,@object
	.size		_ZN34_INTERNAL_a3a1b865_4_k_cu_2ebe99ad4cuda3std3__45__cpo5beginE,(_ZN34_INTERNAL_a3a1b865_4_k_cu_2ebe99ad4cuda3std6ranges3__45__cpo5beginE - _ZN34_INTERNAL_a3a1b865_4_k_cu_2ebe99ad4cuda3std3__45__cpo5beginE)
_ZN34_INTERNAL_a3a1b865_4_k_cu_2ebe99ad4cuda3std3__45__cpo5beginE:
	.zero		1
	.type		_ZN34_INTERNAL_a3a1b865_4_k_cu_2ebe99ad4cuda3std6ranges3__45__cpo5beginE,@object
	.size		_ZN34_INTERNAL_a3a1b865_4_k_cu_2ebe99ad4cuda3std6ranges3__45__cpo5beginE,(_ZN34_INTERNAL_a3a1b865_4_k_cu_2ebe99ad6thrust24THRUST_300001_SM_1000_NS12placeholders2_5E - _ZN34_INTERNAL_a3a1b865_4_k_cu_2ebe99ad4cuda3std6ranges3__45__cpo5beginE)
_ZN34_INTERNAL_a3a1b865_4_k_cu_2ebe99ad4cuda3std6ranges3__45__cpo5beginE:
	.zero		1
	.type		_ZN34_INTERNAL_a3a1b865_4_k_cu_2ebe99ad6thrust24THRUST_300001_SM_1000_NS12placeholders2_5E,@object
	.size		_ZN34_INTERNAL_a3a1b865_4_k_cu_2ebe99ad6thrust24THRUST_300001_SM_1000_NS12placeholders2_5E,(_ZN34_INTERNAL_a3a1b865_4_k_cu_2ebe99ad4cuda3std3__45__cpo6rbeginE - _ZN34_INTERNAL_a3a1b865_4_k_cu_2ebe99ad6thrust24THRUST_300001_SM_1000_NS12placeholders2_5E)
_ZN34_INTERNAL_a3a1b865_4_k_cu_2ebe99ad6thrust24THRUST_300001_SM_1000_NS12placeholders2_5E:
	.zero		1
	.type		_ZN34_INTERNAL_a3a1b865_4_k_cu_2ebe99ad4cuda3std3__45__cpo6rbeginE,@object
	.size		_ZN34_INTERNAL_a3a1b865_4_k_cu_2ebe99ad4cuda3std3__45__cpo6rbeginE,(_ZN34_INTERNAL_a3a1b865_4_k_cu_2ebe99ad4cuda3std6ranges3__45__cpo7advanceE - _ZN34_INTERNAL_a3a1b865_4_k_cu_2ebe99ad4cuda3std3__45__cpo6rbeginE)
_ZN34_INTERNAL_a3a1b865_4_k_cu_2ebe99ad4cuda3std3__45__cpo6rbeginE:
	.zero		1
	.type		_ZN34_INTERNAL_a3a1b865_4_k_cu_2ebe99ad4cuda3std6ranges3__45__cpo7advanceE,@object
	.size		_ZN34_INTERNAL_a3a1b865_4_k_cu_2ebe99ad4cuda3std6ranges3__45__cpo7advanceE,(_ZN34_INTERNAL_a3a1b865_4_k_cu_2ebe99ad4cuda3std3__47nulloptE - _ZN34_INTERNAL_a3a1b865_4_k_cu_2ebe99ad4cuda3std6ranges3__45__cpo7advanceE)
_ZN34_INTERNAL_a3a1b865_4_k_cu_2ebe99ad4cuda3std6ranges3__45__cpo7advanceE:
	.zero		1
	.type		_ZN34_INTERNAL_a3a1b865_4_k_cu_2ebe99ad4cuda3std3__47nulloptE,@object
	.size		_ZN34_INTERNAL_a3a1b865_4_k_cu_2ebe99ad4cuda3std3__47nulloptE,(_ZN34_INTERNAL_a3a1b865_4_k_cu_2ebe99ad4cuda3std6ranges3__45__cpo8distanceE - _ZN34_INTERNAL_a3a1b865_4_k_cu_2ebe99ad4cuda3std3__47nulloptE)
_ZN34_INTERNAL_a3a1b865_4_k_cu_2ebe99ad4cuda3std3__47nulloptE:
	.zero		1
	.type		_ZN34_INTERNAL_a3a1b865_4_k_cu_2ebe99ad4cuda3std6ranges3__45__cpo8distanceE,@object
	.size		_ZN34_INTERNAL_a3a1b865_4_k_cu_2ebe99ad4cuda3std6ranges3__45__cpo8distanceE,(_ZN34_INTERNAL_a3a1b865_4_k_cu_2ebe99ad6thrust24THRUST_300001_SM_1000_NS12placeholders3_10E - _ZN34_INTERNAL_a3a1b865_4_k_cu_2ebe99ad4cuda3std6ranges3__45__cpo8distanceE)
_ZN34_INTERNAL_a3a1b865_4_k_cu_2ebe99ad4cuda3std6ranges3__45__cpo8distanceE:
	.zero		1
	.type		_ZN34_INTERNAL_a3a1b865_4_k_cu_2ebe99ad6thrust24THRUST_300001_SM_1000_NS12placeholders3_10E,@object
	.size		_ZN34_INTERNAL_a3a1b865_4_k_cu_2ebe99ad6thrust24THRUST_300001_SM_1000_NS12placeholders3_10E,(_ZN34_INTERNAL_a3a1b865_4_k_cu_2ebe99ad4cuda3std3__419piecewise_constructE - _ZN34_INTERNAL_a3a1b865_4_k_cu_2ebe99ad6thrust24THRUST_300001_SM_1000_NS12placeholders3_10E)
_ZN34_INTERNAL_a3a1b865_4_k_cu_2ebe99ad6thrust24THRUST_300001_SM_1000_NS12placeholders3_10E:
	.zero		1
	.type		_ZN34_INTERNAL_a3a1b865_4_k_cu_2ebe99ad4cuda3std3__419piecewise_constructE,@object
	.size		_ZN34_INTERNAL_a3a1b865_4_k_cu_2ebe99ad4cuda3std3__419piecewise_constructE,(_ZN34_INTERNAL_a3a1b865_4_k_cu_2ebe99ad4cuda3std6ranges3__45__cpo5cdataE - _ZN34_INTERNAL_a3a1b865_4_k_cu_2ebe99ad4cuda3std3__419piecewise_constructE)
_ZN34_INTERNAL_a3a1b865_4_k_cu_2ebe99ad4cuda3std3__419piecewise_constructE:
	.zero		1
	.type		_ZN34_INTERNAL_a3a1b865_4_k_cu_2ebe99ad4cuda3std6ranges3__45__cpo5cdataE,@object
	.size		_ZN34_INTERNAL_a3a1b865_4_k_cu_2ebe99ad4cuda3std6ranges3__45__cpo5cdataE,(_ZN34_INTERNAL_a3a1b865_4_k_cu_2ebe99ad6thrust24THRUST_300001_SM_1000_NS12placeholders2_2E - _ZN34_INTERNAL_a3a1b865_4_k_cu_2ebe99ad4cuda3std6ranges3__45__cpo5cdataE)
_ZN34_INTERNAL_a3a1b865_4_k_cu_2ebe99ad4cuda3std6ranges3__45__cpo5cdataE:
	.zero		1
	.type		_ZN34_INTERNAL_a3a1b865_4_k_cu_2ebe99ad6thrust24THRUST_300001_SM_1000_NS12placeholders2_2E,@object
	.size		_ZN34_INTERNAL_a3a1b865_4_k_cu_2ebe99ad6thrust24THRUST_300001_SM_1000_NS12placeholders2_2E,(_ZN34_INTERNAL_a3a1b865_4_k_cu_2ebe99ad4cuda3std3__45__cpo3endE - _ZN34_INTERNAL_a3a1b865_4_k_cu_2ebe99ad6thrust24THRUST_300001_SM_1000_NS12placeholders2_2E)
_ZN34_INTERNAL_a3a1b865_4_k_cu_2ebe99ad6thrust24THRUST_300001_SM_1000_NS12placeholders2_2E:
	.zero		1
	.type		_ZN34_INTERNAL_a3a1b865_4_k_cu_2ebe99ad4cuda3std3__45__cpo3endE,@object
	.size		_ZN34_INTERNAL_a3a1b865_4_k_cu_2ebe99ad4cuda3std3__45__cpo3endE,(_ZN34_INTERNAL_a3a1b865_4_k_cu_2ebe99ad4cuda3std6ranges3__45__cpo3endE - _ZN34_INTERNAL_a3a1b865_4_k_cu_2ebe99ad4cuda3std3__45__cpo3endE)
_ZN34_INTERNAL_a3a1b865_4_k_cu_2ebe99ad4cuda3std3__45__cpo3endE:
	.zero		1
	.type		_ZN34_INTERNAL_a3a1b865_4_k_cu_2ebe99ad4cuda3std6ranges3__45__cpo3endE,@object
	.size		_ZN34_INTERNAL_a3a1b865_4_k_cu_2ebe99ad4cuda3std6ranges3__45__cpo3endE,(_ZN34_INTERNAL_a3a1b865_4_k_cu_2ebe99ad6thrust24THRUST_300001_SM_1000_NS12placeholders2_6E - _ZN34_INTERNAL_a3a1b865_4_k_cu_2ebe99ad4cuda3std6ranges3__45__cpo3endE)
_ZN34_INTERNAL_a3a1b865_4_k_cu_2ebe99ad4cuda3std6ranges3__45__cpo3endE:
	.zero		1
	.type		_ZN34_INTERNAL_a3a1b865_4_k_cu_2ebe99ad6thrust24THRUST_300001_SM_1000_NS12placeholders2_6E,@object
	.size		_ZN34_INTERNAL_a3a1b865_4_k_cu_2ebe99ad6thrust24THRUST_300001_SM_1000_NS12placeholders2_6E,(_ZN34_INTERNAL_a3a1b865_4_k_cu_2ebe99ad4cuda3std3__45__cpo4rendE - _ZN34_INTERNAL_a3a1b865_4_k_cu_2ebe99ad6thrust24THRUST_300001_SM_1000_NS12placeholders2_6E)
_ZN34_INTERNAL_a3a1b865_4_k_cu_2ebe99ad6thrust24THRUST_300001_SM_1000_NS12placeholders2_6E:
	.zero		1
	.type		_ZN34_INTERNAL_a3a1b865_4_k_cu_2ebe99ad4cuda3std3__45__cpo4rendE,@object
	.size		_ZN34_INTERNAL_a3a1b865_4_k_cu_2ebe99ad4cuda3std3__45__cpo4rendE,(_ZN34_INTERNAL_a3a1b865_4_k_cu_2ebe99ad4cuda3std6ranges3__45__cpo9iter_swapE - _ZN34_INTERNAL_a3a1b865_4_k_cu_2ebe99ad4cuda3std3__45__cpo4rendE)
_ZN34_INTERNAL_a3a1b865_4_k_cu_2ebe99ad4cuda3std3__45__cpo4rendE:
	.zero		1
	.type		_ZN34_INTERNAL_a3a1b865_4_k_cu_2ebe99ad4cuda3std6ranges3__45__cpo9iter_swapE,@object
	.size		_ZN34_INTERNAL_a3a1b865_4_k_cu_2ebe99ad4cuda3std6ranges3__45__cpo9iter_swapE,(_ZN34_INTERNAL_a3a1b865_4_k_cu_2ebe99ad4cuda3std3__48unexpectE - _ZN34_INTERNAL_a3a1b865_4_k_cu_2ebe99ad4cuda3std6ranges3__45__cpo9iter_swapE)
_ZN34_INTERNAL_a3a1b865_4_k_cu_2ebe99ad4cuda3std6ranges3__45__cpo9iter_swapE:
	.zero		1
	.type		_ZN34_INTERNAL_a3a1b865_4_k_cu_2ebe99ad4cuda3std3__48unexpectE,@object
	.size		_ZN34_INTERNAL_a3a1b865_4_k_cu_2ebe99ad4cuda3std3__48unexpectE,(_ZN34_INTERNAL_a3a1b865_4_k_cu_2ebe99ad6thrust24THRUST_300001_SM_1000_NS8cuda_cub3parE - _ZN34_INTERNAL_a3a1b865_4_k_cu_2ebe99ad4cuda3std3__48unexpectE)
_ZN34_INTERNAL_a3a1b865_4_k_cu_2ebe99ad4cuda3std3__48unexpectE:
	.zero		1
	.type		_ZN34_INTERNAL_a3a1b865_4_k_cu_2ebe99ad6thrust24THRUST_300001_SM_1000_NS8cuda_cub3parE,@object
	.size		_ZN34_INTERNAL_a3a1b865_4_k_cu_2ebe99ad6thrust24THRUST_300001_SM_1000_NS8cuda_cub3parE,(_ZN34_INTERNAL_a3a1b865_4_k_cu_2ebe99ad6thrust24THRUST_300001_SM_1000_NS12placeholders2_4E - _ZN34_INTERNAL_a3a1b865_4_k_cu_2ebe99ad6thrust24THRUST_300001_SM_1000_NS8cuda_cub3parE)
_ZN34_INTERNAL_a3a1b865_4_k_cu_2ebe99ad6thrust24THRUST_300001_SM_1000_NS8cuda_cub3parE:
	.zero		1
	.type		_ZN34_INTERNAL_a3a1b865_4_k_cu_2ebe99ad6thrust24THRUST_300001_SM_1000_NS12placeholders2_4E,@object
	.size		_ZN34_INTERNAL_a3a1b865_4_k_cu_2ebe99ad6thrust24THRUST_300001_SM_1000_NS12placeholders2_4E,(_ZN34_INTERNAL_a3a1b865_4_k_cu_2ebe99ad4cuda3std3__45__cpo4cendE - _ZN34_INTERNAL_a3a1b865_4_k_cu_2ebe99ad6thrust24THRUST_300001_SM_1000_NS12placeholders2_4E)
_ZN34_INTERNAL_a3a1b865_4_k_cu_2ebe99ad6thrust24THRUST_300001_SM_1000_NS12placeholders2_4E:
	.zero		1
	.type		_ZN34_INTERNAL_a3a1b865_4_k_cu_2ebe99ad4cuda3std3__45__cpo4cendE,@object
	.size		_ZN34_INTERNAL_a3a1b865_4_k_cu_2ebe99ad4cuda3std3__45__cpo4cendE,(_ZN34_INTERNAL_a3a1b865_4_k_cu_2ebe99ad4cuda3std6ranges3__45__cpo4cendE - _ZN34_INTERNAL_a3a1b865_4_k_cu_2ebe99ad4cuda3std3__45__cpo4cendE)
_ZN34_INTERNAL_a3a1b865_4_k_cu_2ebe99ad4cuda3std3__45__cpo4cendE:
	.zero		1
	.type		_ZN34_INTERNAL_a3a1b865_4_k_cu_2ebe99ad4cuda3std6ranges3__45__cpo4cendE,@object
	.size		_ZN34_INTERNAL_a3a1b865_4_k_cu_2ebe99ad4cuda3std6ranges3__45__cpo4cendE,(_ZN34_INTERNAL_a3a1b865_4_k_cu_2ebe99ad4cuda3std3__420unreachable_sentinelE - _ZN34_INTERNAL_a3a1b865_4_k_cu_2ebe99ad4cuda3std6ranges3__45__cpo4cendE)
_ZN34_INTERNAL_a3a1b865_4_k_cu_2ebe99ad4cuda3std6ranges3__45__cpo4cendE:
	.zero		1
	.type		_ZN34_INTERNAL_a3a1b865_4_k_cu_2ebe99ad4cuda3std3__420unreachable_sentinelE,@object
	.size		_ZN34_INTERNAL_a3a1b865_4_k_cu_2ebe99ad4cuda3std3__420unreachable_sentinelE,(_ZN34_INTERNAL_a3a1b865_4_k_cu_2ebe99ad4cuda3std6ranges3__45__cpo5ssizeE - _ZN34_INTERNAL_a3a1b865_4_k_cu_2ebe99ad4cuda3std3__420unreachable_sentinelE)
_ZN34_INTERNAL_a3a1b865_4_k_cu_2ebe99ad4cuda3std3__420unreachable_sentinelE:
	.zero		1
	.type		_ZN34_INTERNAL_a3a1b865_4_k_cu_2ebe99ad4cuda3std6ranges3__45__cpo5ssizeE,@object
	.size		_ZN34_INTERNAL_a3a1b865_4_k_cu_2ebe99ad4cuda3std6ranges3__45__cpo5ssizeE,(_ZN34_INTERNAL_a3a1b865_4_k_cu_2ebe99ad6thrust24THRUST_300001_SM_1000_NS12placeholders2_8E - _ZN34_INTERNAL_a3a1b865_4_k_cu_2ebe99ad4cuda3std6ranges3__45__cpo5ssizeE)
_ZN34_INTERNAL_a3a1b865_4_k_cu_2ebe99ad4cuda3std6ranges3__45__cpo5ssizeE:
	.zero		1
	.type		_ZN34_INTERNAL_a3a1b865_4_k_cu_2ebe99ad6thrust24THRUST_300001_SM_1000_NS12placeholders2_8E,@object
	.size		_ZN34_INTERNAL_a3a1b865_4_k_cu_2ebe99ad6thrust24THRUST_300001_SM_1000_NS12placeholders2_8E,(_ZN34_INTERNAL_a3a1b865_4_k_cu_2ebe99ad4cuda3std3__45__cpo5crendE - _ZN34_INTERNAL_a3a1b865_4_k_cu_2ebe99ad6thrust24THRUST_300001_SM_1000_NS12placeholders2_8E)
_ZN34_INTERNAL_a3a1b865_4_k_cu_2ebe99ad6thrust24THRUST_300001_SM_1000_NS12placeholders2_8E:
	.zero		1
	.type		_ZN34_INTERNAL_a3a1b865_4_k_cu_2ebe99ad4cuda3std3__45__cpo5crendE,@object
	.size		_ZN34_INTERNAL_a3a1b865_4_k_cu_2ebe99ad4cuda3std3__45__cpo5crendE,(_ZN34_INTERNAL_a3a1b865_4_k_cu_2ebe99ad4cuda3std6ranges3__45__cpo4prevE - _ZN34_INTERNAL_a3a1b865_4_k_cu_2ebe99ad4cuda3std3__45__cpo5crendE)
_ZN34_INTERNAL_a3a1b865_4_k_cu_2ebe99ad4cuda3std3__45__cpo5crendE:
	.zero		1
	.type		_ZN34_INTERNAL_a3a1b865_4_k_cu_2ebe99ad4cuda3std6ranges3__45__cpo4prevE,@object
	.size		_ZN34_INTERNAL_a3a1b865_4_k_cu_2ebe99ad4cuda3std6ranges3__45__cpo4prevE,(_ZN34_INTERNAL_a3a1b865_4_k_cu_2ebe99ad4cuda3std6ranges3__45__cpo9iter_moveE - _ZN34_INTERNAL_a3a1b865_4_k_cu_2ebe99ad4cuda3std6ranges3__45__cpo4prevE)
_ZN34_INTERNAL_a3a1b865_4_k_cu_2ebe99ad4cuda3std6ranges3__45__cpo4prevE:
	.zero		1
	.type		_ZN34_INTERNAL_a3a1b865_4_k_cu_2ebe99ad4cuda3std6ranges3__45__cpo9iter_moveE,@object
	.size		_ZN34_INTERNAL_a3a1b865_4_k_cu_2ebe99ad4cuda3std6ranges3__45__cpo9iter_moveE,(_ZN34_INTERNAL_a3a1b865_4_k_cu_2ebe99ad6thrust24THRUST_300001_SM_1000_NS6system6detail10sequential3seqE - _ZN34_INTERNAL_a3a1b865_4_k_cu_2ebe99ad4cuda3std6ranges3__45__cpo9iter_moveE)
_ZN34_INTERNAL_a3a1b865_4_k_cu_2ebe99ad4cuda3std6ranges3__45__cpo9iter_moveE:
	.zero		1
	.type		_ZN34_INTERNAL_a3a1b865_4_k_cu_2ebe99ad6thrust24THRUST_300001_SM_1000_NS6system6detail10sequential3seqE,@object
	.size		_ZN34_INTERNAL_a3a1b865_4_k_cu_2ebe99ad6thrust24THRUST_300001_SM_1000_NS6system6detail10sequential3seqE,(.L_31 - _ZN34_INTERNAL_a3a1b865_4_k_cu_2ebe99ad6thrust24THRUST_300001_SM_1000_NS6system6detail10sequential3seqE)
_ZN34_INTERNAL_a3a1b865_4_k_cu_2ebe99ad6thrust24THRUST_300001_SM_1000_NS6system6detail10sequential3seqE:
	.zero		1
.L_31:


//--------------------- .nv.constant0._ZN3cub18CUB_300001_SM_10006detail11EmptyKernelIvEEvv --------------------------
	.section	.nv.constant0._ZN3cub18CUB_300001_SM_10006detail11EmptyKernelIvEEvv,"a",@progbits
	.sectionflags	@""
	.align	4
.nv.constant0._ZN3cub18CUB_300001_SM_10006detail11EmptyKernelIvEEvv:
	.zero		896


//--------------------- SYMBOLS --------------------------

	.type		.nv.reservedSmem.offset0,@object
	.size		.nv.reservedSmem.offset0,0x4
